	.headerflags	@"EF_CUDA_TEXMODE_UNIFIED EF_CUDA_64BIT_ADDRESS EF_CUDA_ACCELERATORS EF_CUDA_SM90 EF_CUDA_VIRTUAL_SM(EF_CUDA_SM90)"
	.elftype	@"ET_EXEC"


//--------------------- .nv.info                  --------------------------
	.section	.nv.info,"",@"SHT_CUDA_INFO"
	.align	4


	//----- nvinfo : EIATTR_REGCOUNT
	.align		4
        /*0000*/ 	.byte	0x04, 0x2f
        /*0002*/ 	.short	(.L_1 - .L_0)
	.align		4
.L_0:
        /*0004*/ 	.word	index@(triton_poi_fused__to_copy_42)
        /*0008*/ 	.word	0x0000000a


	//----- nvinfo : EIATTR_MIN_STACK_SIZE
	.align		4
.L_1:
        /*000c*/ 	.byte	0x04, 0x12
        /*000e*/ 	.short	(.L_3 - .L_2)
	.align		4
.L_2:
        /*0010*/ 	.word	index@(triton_poi_fused__to_copy_42)
        /*0014*/ 	.word	0x00000000


	//----- nvinfo : EIATTR_FRAME_SIZE
	.align		4
.L_3:
        /*0018*/ 	.byte	0x04, 0x11
        /*001a*/ 	.short	(.L_5 - .L_4)
	.align		4
.L_4:
        /*001c*/ 	.word	index@(triton_poi_fused__to_copy_42)
        /*0020*/ 	.word	0x00000000


	//----- nvinfo : EIATTR_MIN_STACK_SIZE
	.align		4
.L_5:
        /*0024*/ 	.byte	0x04, 0x12
        /*0026*/ 	.short	(.L_7 - .L_6)
	.align		4
.L_6:
        /*0028*/ 	.word	index@(triton_poi_fused__to_copy_42)
        /*002c*/ 	.word	0x00000000
.L_7:


//--------------------- .nv.info.triton_poi_fused__to_copy_42 --------------------------
	.section	.nv.info.triton_poi_fused__to_copy_42,"",@"SHT_CUDA_INFO"
	.sectionflags	@""
	.align	4


	//----- nvinfo : EIATTR_CUDA_API_VERSION
	.align		4
        /*0000*/ 	.byte	0x04, 0x37
        /*0002*/ 	.short	(.L_9 - .L_8)
.L_8:
        /*0004*/ 	.word	0x0000007c


	//----- nvinfo : EIATTR_KPARAM_INFO
	.align		4
.L_9:
        /*0008*/ 	.byte	0x04, 0x17
        /*000a*/ 	.short	(.L_11 - .L_10)
.L_10:
        /*000c*/ 	.word	0x00000000
        /*0010*/ 	.short	0x0001
        /*0012*/ 	.short	0x0008
        /*0014*/ 	.byte	0x00, 0xf0, 0x11, 0x00


	//----- nvinfo : EIATTR_KPARAM_INFO
	.align		4
.L_11:
        /*0018*/ 	.byte	0x04, 0x17
        /*001a*/ 	.short	(.L_13 - .L_12)
.L_12:
        /*001c*/ 	.word	0x00000000
        /*0020*/ 	.short	0x0000
        /*0022*/ 	.short	0x0000
        /*0024*/ 	.byte	0x00, 0xf4, 0x21, 0x00


	//----- nvinfo : EIATTR_SPARSE_MMA_MASK
	.align		4
.L_13:
        /*0028*/ 	.byte	0x03, 0x50
        /*002a*/ 	.short	0x0000


	//----- nvinfo : EIATTR_MAXREG_COUNT
	.align		4
        /*002c*/ 	.byte	0x03, 0x1b
        /*002e*/ 	.short	0x00ff


	//----- nvinfo : EIATTR_EXIT_INSTR_OFFSETS
	.align		4
        /*0030*/ 	.byte	0x04, 0x1c
        /*0032*/ 	.short	(.L_15 - .L_14)


	//   ....[0]....
.L_14:
        /*0034*/ 	.word	0x00000100


	//   ....[1]....
        /*0038*/ 	.word	0x00000130


	//----- nvinfo : EIATTR_REQNTID
	.align		4
.L_15:
        /*003c*/ 	.byte	0x04, 0x10
        /*003e*/ 	.short	(.L_17 - .L_16)
.L_16:
        /*0040*/ 	.word	0x00000020
        /*0044*/ 	.word	0x00000001
        /*0048*/ 	.word	0x00000001


	//----- nvinfo : EIATTR_CBANK_PARAM_SIZE
	.align		4
.L_17:
        /*004c*/ 	.byte	0x03, 0x19
        /*004e*/ 	.short	0x000c


	//----- nvinfo : EIATTR_PARAM_CBANK
	.align		4
        /*0050*/ 	.byte	0x04, 0x0a
        /*0052*/ 	.short	(.L_19 - .L_18)
	.align		4
.L_18:
        /*0054*/ 	.word	index@(.nv.constant0.triton_poi_fused__to_copy_42)
        /*0058*/ 	.short	0x0210
        /*005a*/ 	.short	0x000c


	//----- nvinfo : EIATTR_SW_WAR
	.align		4
.L_19:
        /*005c*/ 	.byte	0x04, 0x36
        /*005e*/ 	.short	(.L_21 - .L_20)
.L_20:
        /*0060*/ 	.word	0x00000008
.L_21:


//--------------------- .nv.callgraph             --------------------------
	.section	.nv.callgraph,"",@"SHT_CUDA_CALLGRAPH"
	.align	4
	.sectionentsize	8
	.align		4
        /*0000*/ 	.word	0x00000000
	.align		4
        /*0004*/ 	.word	0xffffffff
	.align		4
        /*0008*/ 	.word	0x00000000
	.align		4
        /*000c*/ 	.word	0xfffffffe
	.align		4
        /*0010*/ 	.word	0x00000000
	.align		4
        /*0014*/ 	.word	0xfffffffd
	.align		4
        /*0018*/ 	.word	0x00000000
	.align		4
        /*001c*/ 	.word	0xfffffffc


//--------------------- .text.triton_poi_fused__to_copy_42 --------------------------
	.section	.text.triton_poi_fused__to_copy_42,"ax",@progbits
	.align	128
        .global         triton_poi_fused__to_copy_42
        .type           triton_poi_fused__to_copy_42,@function
        .size           triton_poi_fused__to_copy_42,(.L_x_1 - triton_poi_fused__to_copy_42)
        .other          triton_poi_fused__to_copy_42,@"STO_CUDA_ENTRY STV_DEFAULT"
triton_poi_fused__to_copy_42:
.text.triton_poi_fused__to_copy_42:
[----:B------:R-:W0:Y:S02]  /*0000*/  LDC R1, c[0x0][0x28] ;  /* 0x00000a00ff017b82 */ /* 0x000e240000000800 */
[----:B------:R-:W1:Y:S01]  /*0010*/  S2R R6, SR_TID.X ;  /* 0x0000000000067919 */ /* 0x000e620000002100 */
[----:B------:R-:W-:Y:S01]  /*0020*/  IMAD.MOV.U32 R7, RZ, RZ, 0x3e800000 ;  /* 0x3e800000ff077424 */ /* 0x000fe200078e00ff */
[----:B------:R-:W2:Y:S01]  /*0030*/  LDC.64 R2, c[0x0][0x210] ;  /* 0x00008400ff027b82 */ /* 0x000ea20000000a00 */
[----:B------:R-:W3:Y:S01]  /*0040*/  S2R R5, SR_CTAID.X ;  /* 0x0000000000057919 */ /* 0x000ee20000002500 */
[C---:B-1----:R-:W-:Y:S02]  /*0050*/  LOP3.LUT R0, R6.reuse, 0x7, RZ, 0xc0, !PT ;  /* 0x0000000706007812 */ /* 0x042fe400078ec0ff */
[----:B------:R-:W-:-:S03]  /*0060*/  LOP3.LUT P0, RZ, R6, 0x18, RZ, 0xc0, !PT ;  /* 0x0000001806ff7812 */ /* 0x000fc6000780c0ff */
[----:B---3--:R-:W-:-:S04]  /*0070*/  IMAD R5, R5, 0x8, R0 ;  /* 0x0000000805057824 */ /* 0x008fc800078e0200 */
[C---:B--2---:R-:W-:Y:S01]  /*0080*/  IMAD.WIDE R2, R5.reuse, 0x8, R2 ;  /* 0x0000000805027825 */ /* 0x044fe200078e0202 */
[----:B------:R-:W-:Y:S02]  /*0090*/  I2FP.F32.S32 R0, R5 ;  /* 0x0000000500007245 */ /* 0x000fe40000201400 */
[----:B------:R-:W-:-:S03]  /*00a0*/  ISETP.LT.AND P0, PT, R5, 0x8, !P0 ;  /* 0x000000080500780c */ /* 0x000fc60004701270 */
[----:B------:R-:W-:-:S04]  /*00b0*/  FADD R0, R0, 0.5 ;  /* 0x3f00000000007421 */ /* 0x000fc80000000000 */
[----:B------:R-:W-:-:S05]  /*00c0*/  FFMA R0, R0, R7, -0.5 ;  /* 0xbf00000000007423 */ /* 0x000fca0000000007 */
[----:B------:R-:W-:-:S04]  /*00d0*/  FMNMX R0, RZ, R0, !PT ;  /* 0x00000000ff007209 */ /* 0x000fc80007800000 */
[----:B------:R-:W1:Y:S02]  /*00e0*/  F2I.TRUNC.NTZ R4, R0 ;  /* 0x0000000000047305 */ /* 0x000e64000020f100 */
[----:B-1----:R-:W-:Y:S01]  /*00f0*/  SHF.R.S32.HI R5, RZ, 0x1f, R4 ;  /* 0x0000001fff057819 */ /* 0x002fe20000011404 */
[----:B------:R-:W-:Y:S06]  /*0100*/  @!P0 EXIT ;  /* 0x000000000000894d */ /* 0x000fec0003800000 */
[----:B------:R-:W-:Y:S02]  /*0110*/  ULDC.64 UR4, c[0x0][0x208] ;  /* 0x0000820000047ab9 */ /* 0x000fe40000000a00 */
[----:B------:R-:W-:Y:S01]  /*0120*/  STG.E.64 desc[UR4][R2.64], R4 ;  /* 0x0000000402007986 */ /* 0x000fe2000c101b04 */
[----:B------:R-:W-:Y:S05]  /*0130*/  EXIT ;  /* 0x000000000000794d */ /* 0x000fea0003800000 */
.L_x_0:
[----:B------:R-:W-:-:S00]  /*0140*/  BRA `(.L_x_0) ;  /* 0xfffffffc00fc7947 */ /* 0x000fc0000383ffff */
[----:B------:R-:W-:-:S00]  /*0150*/  NOP ;  /* 0x0000000000007918 */ /* 0x000fc00000000000 */
        /* <DEDUP_REMOVED lines=10> */
.L_x_1:


//--------------------- .nv.constant0.triton_poi_fused__to_copy_42 --------------------------
	.section	.nv.constant0.triton_poi_fused__to_copy_42,"a",@progbits
	.sectionflags	@""
	.align	4
.nv.constant0.triton_poi_fused__to_copy_42:
	.zero		540
